	.headerflags	@"EF_CUDA_TEXMODE_UNIFIED EF_CUDA_64BIT_ADDRESS EF_CUDA_ACCELERATORS EF_CUDA_SM90 EF_CUDA_VIRTUAL_SM(EF_CUDA_SM90)"
	.elftype	@"ET_EXEC"


//--------------------- .nv.info                  --------------------------
	.section	.nv.info,"",@"SHT_CUDA_INFO"
	.align	4


	//----- nvinfo : EIATTR_REGCOUNT
	.align		4
        /*0000*/ 	.byte	0x04, 0x2f
        /*0002*/ 	.short	(.L_1 - .L_0)
	.align		4
.L_0:
        /*0004*/ 	.word	index@(triton_poi_fused_convolution_relu_2)
        /*0008*/ 	.word	0x0000000c


	//----- nvinfo : EIATTR_MIN_STACK_SIZE
	.align		4
.L_1:
        /*000c*/ 	.byte	0x04, 0x12
        /*000e*/ 	.short	(.L_3 - .L_2)
	.align		4
.L_2:
        /*0010*/ 	.word	index@(triton_poi_fused_convolution_relu_2)
        /*0014*/ 	.word	0x00000000


	//----- nvinfo : EIATTR_FRAME_SIZE
	.align		4
.L_3:
        /*0018*/ 	.byte	0x04, 0x11
        /*001a*/ 	.short	(.L_5 - .L_4)
	.align		4
.L_4:
        /*001c*/ 	.word	index@(triton_poi_fused_convolution_relu_2)
        /*0020*/ 	.word	0x00000000


	//----- nvinfo : EIATTR_MIN_STACK_SIZE
	.align		4
.L_5:
        /*0024*/ 	.byte	0x04, 0x12
        /*0026*/ 	.short	(.L_7 - .L_6)
	.align		4
.L_6:
        /*0028*/ 	.word	index@(triton_poi_fused_convolution_relu_2)
        /*002c*/ 	.word	0x00000000
.L_7:


//--------------------- .nv.info.triton_poi_fused_convolution_relu_2 --------------------------
	.section	.nv.info.triton_poi_fused_convolution_relu_2,"",@"SHT_CUDA_INFO"
	.sectionflags	@""
	.align	4


	//----- nvinfo : EIATTR_CUDA_API_VERSION
	.align		4
        /*0000*/ 	.byte	0x04, 0x37
        /*0002*/ 	.short	(.L_9 - .L_8)
.L_8:
        /*0004*/ 	.word	0x0000007c


	//----- nvinfo : EIATTR_KPARAM_INFO
	.align		4
.L_9:
        /*0008*/ 	.byte	0x04, 0x17
        /*000a*/ 	.short	(.L_11 - .L_10)
.L_10:
        /*000c*/ 	.word	0x00000000
        /*0010*/ 	.short	0x0002
        /*0012*/ 	.short	0x0010
        /*0014*/ 	.byte	0x00, 0xf0, 0x11, 0x00


	//----- nvinfo : EIATTR_KPARAM_INFO
	.align		4
.L_11:
        /*0018*/ 	.byte	0x04, 0x17
        /*001a*/ 	.short	(.L_13 - .L_12)
.L_12:
        /*001c*/ 	.word	0x00000000
        /*0020*/ 	.short	0x0001
        /*0022*/ 	.short	0x0008
        /*0024*/ 	.byte	0x00, 0xf4, 0x21, 0x00


	//----- nvinfo : EIATTR_KPARAM_INFO
	.align		4
.L_13:
        /*0028*/ 	.byte	0x04, 0x17
        /*002a*/ 	.short	(.L_15 - .L_14)
.L_14:
        /*002c*/ 	.word	0x00000000
        /*0030*/ 	.short	0x0000
        /*0032*/ 	.short	0x0000
        /*0034*/ 	.byte	0x00, 0xf4, 0x21, 0x00


	//----- nvinfo : EIATTR_SPARSE_MMA_MASK
	.align		4
.L_15:
        /*0038*/ 	.byte	0x03, 0x50
        /*003a*/ 	.short	0x0000


	//----- nvinfo : EIATTR_MAXREG_COUNT
	.align		4
        /*003c*/ 	.byte	0x03, 0x1b
        /*003e*/ 	.short	0x00ff


	//----- nvinfo : EIATTR_EXIT_INSTR_OFFSETS
	.align		4
        /*0040*/ 	.byte	0x04, 0x1c
        /*0042*/ 	.short	(.L_17 - .L_16)


	//   ....[0]....
.L_16:
        /*0044*/ 	.word	0x00000180


	//   ....[1]....
        /*0048*/ 	.word	0x000001a0


	//----- nvinfo : EIATTR_REQNTID
	.align		4
.L_17:
        /*004c*/ 	.byte	0x04, 0x10
        /*004e*/ 	.short	(.L_19 - .L_18)
.L_18:
        /*0050*/ 	.word	0x00000080
        /*0054*/ 	.word	0x00000001
        /*0058*/ 	.word	0x00000001


	//----- nvinfo : EIATTR_CBANK_PARAM_SIZE
	.align		4
.L_19:
        /*005c*/ 	.byte	0x03, 0x19
        /*005e*/ 	.short	0x0014


	//----- nvinfo : EIATTR_PARAM_CBANK
	.align		4
        /*0060*/ 	.byte	0x04, 0x0a
        /*0062*/ 	.short	(.L_21 - .L_20)
	.align		4
.L_20:
        /*0064*/ 	.word	index@(.nv.constant0.triton_poi_fused_convolution_relu_2)
        /*0068*/ 	.short	0x0210
        /*006a*/ 	.short	0x0014


	//----- nvinfo : EIATTR_SW_WAR
	.align		4
.L_21:
        /*006c*/ 	.byte	0x04, 0x36
        /*006e*/ 	.short	(.L_23 - .L_22)
.L_22:
        /*0070*/ 	.word	0x00000008
.L_23:


//--------------------- .nv.callgraph             --------------------------
	.section	.nv.callgraph,"",@"SHT_CUDA_CALLGRAPH"
	.align	4
	.sectionentsize	8
	.align		4
        /*0000*/ 	.word	0x00000000
	.align		4
        /*0004*/ 	.word	0xffffffff
	.align		4
        /*0008*/ 	.word	0x00000000
	.align		4
        /*000c*/ 	.word	0xfffffffe
	.align		4
        /*0010*/ 	.word	0x00000000
	.align		4
        /*0014*/ 	.word	0xfffffffd
	.align		4
        /*0018*/ 	.word	0x00000000
	.align		4
        /*001c*/ 	.word	0xfffffffc


//--------------------- .text.triton_poi_fused_convolution_relu_2 --------------------------
	.section	.text.triton_poi_fused_convolution_relu_2,"ax",@progbits
	.align	128
        .global         triton_poi_fused_convolution_relu_2
        .type           triton_poi_fused_convolution_relu_2,@function
        .size           triton_poi_fused_convolution_relu_2,(.L_x_1 - triton_poi_fused_convolution_relu_2)
        .other          triton_poi_fused_convolution_relu_2,@"STO_CUDA_ENTRY STV_DEFAULT"
triton_poi_fused_convolution_relu_2:
.text.triton_poi_fused_convolution_relu_2:
[----:B------:R-:W0:Y:S02]  /*0000*/  LDC R1, c[0x0][0x28] ;  /* 0x00000a00ff017b82 */ /* 0x000e240000000800 */
[----:B------:R-:W1:Y:S01]  /*0010*/  S2R R0, SR_TID.X ;  /* 0x0000000000007919 */ /* 0x000e620000002100 */
[----:B------:R-:W2:Y:S01]  /*0020*/  LDC.64 R2, c[0x0][0x210] ;  /* 0x00008400ff027b82 */ /* 0x000ea20000000a00 */
[----:B------:R-:W-:Y:S01]  /*0030*/  ULDC.64 UR4, c[0x0][0x208] ;  /* 0x0000820000047ab9 */ /* 0x000fe20000000a00 */
[----:B------:R-:W3:Y:S06]  /*0040*/  S2R R7, SR_CTAID.X ;  /* 0x0000000000077919 */ /* 0x000eec0000002500 */
[----:B------:R-:W4:Y:S01]  /*0050*/  LDC.64 R4, c[0x0][0x218] ;  /* 0x00008600ff047b82 */ /* 0x000f220000000a00 */
[----:B-1----:R-:W-:-:S05]  /*0060*/  LOP3.LUT R0, R0, 0x7f, RZ, 0xc0, !PT ;  /* 0x0000007f00007812 */ /* 0x002fca00078ec0ff */
[----:B---3--:R-:W-:-:S04]  /*0070*/  IMAD R7, R7, 0x80, R0 ;  /* 0x0000008007077824 */ /* 0x008fc800078e0200 */
[C---:B------:R-:W-:Y:S01]  /*0080*/  IMAD.HI R0, R7.reuse, 0x5397829d, RZ ;  /* 0x5397829d07007827 */ /* 0x040fe200078e02ff */
[----:B------:R-:W-:-:S03]  /*0090*/  ISETP.GE.AND P1, PT, R7, 0x3100, PT ;  /* 0x000031000700780c */ /* 0x000fc60003f26270 */
[----:B--2---:R-:W-:Y:S01]  /*00a0*/  IMAD.WIDE R2, R7, 0x4, R2 ;  /* 0x0000000407027825 */ /* 0x004fe200078e0202 */
[----:B------:R-:W-:-:S03]  /*00b0*/  SHF.R.U32.HI R9, RZ, 0x1f, R0 ;  /* 0x0000001fff097819 */ /* 0x000fc60000011600 */
[----:B------:R-:W-:Y:S01]  /*00c0*/  IMAD.MOV.U32 R7, RZ, RZ, RZ ;  /* 0x000000ffff077224 */ /* 0x000fe200078e00ff */
[----:B------:R-:W-:-:S04]  /*00d0*/  LEA.HI.SX32 R9, R0, R9, 0x18 ;  /* 0x0000000900097211 */ /* 0x000fc800078fc2ff */
[----:B------:R-:W-:-:S04]  /*00e0*/  LEA.HI R0, R9, R9, RZ, 0x2 ;  /* 0x0000000909007211 */ /* 0x000fc800078f10ff */
[----:B------:R-:W-:-:S05]  /*00f0*/  LOP3.LUT R0, R0, 0xfffffffc, RZ, 0xc0, !PT ;  /* 0xfffffffc00007812 */ /* 0x000fca00078ec0ff */
[----:B------:R-:W-:Y:S02]  /*0100*/  IMAD.IADD R9, R9, 0x1, -R0 ;  /* 0x0000000109097824 */ /* 0x000fe400078e0a00 */
[----:B------:R-:W-:Y:S02]  /*0110*/  IMAD.MOV.U32 R0, RZ, RZ, RZ ;  /* 0x000000ffff007224 */ /* 0x000fe400078e00ff */
[----:B----4-:R-:W-:-:S04]  /*0120*/  IMAD.WIDE R4, R9, 0x4, R4 ;  /* 0x0000000409047825 */ /* 0x010fc800078e0204 */
[----:B------:R-:W2:Y:S04]  /*0130*/  @!P1 LDG.E R0, desc[UR4][R2.64] ;  /* 0x0000000402009981 */ /* 0x000ea8000c1e1900 */
[----:B------:R-:W2:Y:S02]  /*0140*/  @!P1 LDG.E.EL R7, desc[UR4][R4.64] ;  /* 0x0000000404079981 */ /* 0x000ea4000c2e1900 */
[----:B--2---:R-:W-:Y:S01]  /*0150*/  FADD R6, R7, R0 ;  /* 0x0000000007067221 */ /* 0x004fe20000000000 */
[----:B------:R-:W-:-:S04]  /*0160*/  FSETP.GEU.AND P0, PT, R0, -R7, PT ;  /* 0x800000070000720b */ /* 0x000fc80003f0e000 */
[----:B------:R-:W-:Y:S01]  /*0170*/  FSEL R7, R6, RZ, P0 ;  /* 0x000000ff06077208 */ /* 0x000fe20000000000 */
[----:B------:R-:W-:Y:S08]  /*0180*/  @P1 EXIT ;  /* 0x000000000000194d */ /* 0x000ff00003800000 */
[----:B------:R-:W-:Y:S01]  /*0190*/  STG.E desc[UR4][R2.64], R7 ;  /* 0x0000000702007986 */ /* 0x000fe2000c101904 */
[----:B------:R-:W-:Y:S05]  /*01a0*/  EXIT ;  /* 0x000000000000794d */ /* 0x000fea0003800000 */
.L_x_0:
[----:B------:R-:W-:-:S00]  /*01b0*/  BRA `(.L_x_0) ;  /* 0xfffffffc00fc7947 */ /* 0x000fc0000383ffff */
[----:B------:R-:W-:-:S00]  /*01c0*/  NOP ;  /* 0x0000000000007918 */ /* 0x000fc00000000000 */
        /* <DEDUP_REMOVED lines=11> */
.L_x_1:


//--------------------- .nv.constant0.triton_poi_fused_convolution_relu_2 --------------------------
	.section	.nv.constant0.triton_poi_fused_convolution_relu_2,"a",@progbits
	.sectionflags	@""
	.align	4
.nv.constant0.triton_poi_fused_convolution_relu_2:
	.zero		548
